//
// Generated by NVIDIA NVVM Compiler
//
// Compiler Build ID: CL-36424714
// Cuda compilation tools, release 13.0, V13.0.88
// Based on NVVM 20.0.0
//

.version 9.0
.target sm_100
.address_size 64

	// .globl	_Z17vector_add_kernelPfS_S_i

.visible .entry _Z17vector_add_kernelPfS_S_i(
	.param .u64 .ptr .align 1 _Z17vector_add_kernelPfS_S_i_param_0,
	.param .u64 .ptr .align 1 _Z17vector_add_kernelPfS_S_i_param_1,
	.param .u64 .ptr .align 1 _Z17vector_add_kernelPfS_S_i_param_2,
	.param .u32 _Z17vector_add_kernelPfS_S_i_param_3
)
{
	.reg .pred 	%p<10>;
	.reg .b32 	%r<23>;
	.reg .b32 	%f<88>;
	.reg .b64 	%rd<40>;

	ld.param.u64 	%rd22, [_Z17vector_add_kernelPfS_S_i_param_0];
	ld.param.u64 	%rd23, [_Z17vector_add_kernelPfS_S_i_param_1];
	ld.param.u64 	%rd24, [_Z17vector_add_kernelPfS_S_i_param_2];
	ld.param.u32 	%r16, [_Z17vector_add_kernelPfS_S_i_param_3];
	cvta.to.global.u64 	%rd1, %rd22;
	cvta.to.global.u64 	%rd2, %rd24;
	cvta.to.global.u64 	%rd3, %rd23;
	setp.lt.s32 	%p1, %r16, 1;
	@%p1 bra 	$L__BB0_13;
	and.b32  	%r1, %r16, 15;
	setp.lt.u32 	%p2, %r16, 16;
	mov.b32 	%r20, 0;
	@%p2 bra 	$L__BB0_4;
	and.b32  	%r20, %r16, 2147483632;
	neg.s32 	%r18, %r20;
	add.s64 	%rd36, %rd3, 32;
	add.s64 	%rd35, %rd2, 32;
	add.s64 	%rd34, %rd1, 32;
$L__BB0_3:
	.pragma "nounroll";
	ld.global.f32 	%f1, [%rd36+-32];
	ld.global.f32 	%f2, [%rd35+-32];
	add.f32 	%f3, %f1, %f2;
	st.global.f32 	[%rd34+-32], %f3;
	ld.global.f32 	%f4, [%rd36+-28];
	ld.global.f32 	%f5, [%rd35+-28];
	add.f32 	%f6, %f4, %f5;
	st.global.f32 	[%rd34+-28], %f6;
	ld.global.f32 	%f7, [%rd36+-24];
	ld.global.f32 	%f8, [%rd35+-24];
	add.f32 	%f9, %f7, %f8;
	st.global.f32 	[%rd34+-24], %f9;
	ld.global.f32 	%f10, [%rd36+-20];
	ld.global.f32 	%f11, [%rd35+-20];
	add.f32 	%f12, %f10, %f11;
	st.global.f32 	[%rd34+-20], %f12;
	ld.global.f32 	%f13, [%rd36+-16];
	ld.global.f32 	%f14, [%rd35+-16];
	add.f32 	%f15, %f13, %f14;
	st.global.f32 	[%rd34+-16], %f15;
	ld.global.f32 	%f16, [%rd36+-12];
	ld.global.f32 	%f17, [%rd35+-12];
	add.f32 	%f18, %f16, %f17;
	st.global.f32 	[%rd34+-12], %f18;
	ld.global.f32 	%f19, [%rd36+-8];
	ld.global.f32 	%f20, [%rd35+-8];
	add.f32 	%f21, %f19, %f20;
	st.global.f32 	[%rd34+-8], %f21;
	ld.global.f32 	%f22, [%rd36+-4];
	ld.global.f32 	%f23, [%rd35+-4];
	add.f32 	%f24, %f22, %f23;
	st.global.f32 	[%rd34+-4], %f24;
	ld.global.f32 	%f25, [%rd36];
	ld.global.f32 	%f26, [%rd35];
	add.f32 	%f27, %f25, %f26;
	st.global.f32 	[%rd34], %f27;
	ld.global.f32 	%f28, [%rd36+4];
	ld.global.f32 	%f29, [%rd35+4];
	add.f32 	%f30, %f28, %f29;
	st.global.f32 	[%rd34+4], %f30;
	ld.global.f32 	%f31, [%rd36+8];
	ld.global.f32 	%f32, [%rd35+8];
	add.f32 	%f33, %f31, %f32;
	st.global.f32 	[%rd34+8], %f33;
	ld.global.f32 	%f34, [%rd36+12];
	ld.global.f32 	%f35, [%rd35+12];
	add.f32 	%f36, %f34, %f35;
	st.global.f32 	[%rd34+12], %f36;
	ld.global.f32 	%f37, [%rd36+16];
	ld.global.f32 	%f38, [%rd35+16];
	add.f32 	%f39, %f37, %f38;
	st.global.f32 	[%rd34+16], %f39;
	ld.global.f32 	%f40, [%rd36+20];
	ld.global.f32 	%f41, [%rd35+20];
	add.f32 	%f42, %f40, %f41;
	st.global.f32 	[%rd34+20], %f42;
	ld.global.f32 	%f43, [%rd36+24];
	ld.global.f32 	%f44, [%rd35+24];
	add.f32 	%f45, %f43, %f44;
	st.global.f32 	[%rd34+24], %f45;
	ld.global.f32 	%f46, [%rd36+28];
	ld.global.f32 	%f47, [%rd35+28];
	add.f32 	%f48, %f46, %f47;
	st.global.f32 	[%rd34+28], %f48;
	add.s32 	%r18, %r18, 16;
	add.s64 	%rd36, %rd36, 64;
	add.s64 	%rd35, %rd35, 64;
	add.s64 	%rd34, %rd34, 64;
	setp.ne.s32 	%p3, %r18, 0;
	@%p3 bra 	$L__BB0_3;
$L__BB0_4:
	setp.eq.s32 	%p4, %r1, 0;
	@%p4 bra 	$L__BB0_13;
	and.b32  	%r7, %r16, 7;
	setp.lt.u32 	%p5, %r1, 8;
	@%p5 bra 	$L__BB0_7;
	mul.wide.u32 	%rd25, %r20, 4;
	add.s64 	%rd26, %rd3, %rd25;
	ld.global.f32 	%f49, [%rd26];
	add.s64 	%rd27, %rd2, %rd25;
	ld.global.f32 	%f50, [%rd27];
	add.f32 	%f51, %f49, %f50;
	add.s64 	%rd28, %rd1, %rd25;
	st.global.f32 	[%rd28], %f51;
	ld.global.f32 	%f52, [%rd26+4];
	ld.global.f32 	%f53, [%rd27+4];
	add.f32 	%f54, %f52, %f53;
	st.global.f32 	[%rd28+4], %f54;
	ld.global.f32 	%f55, [%rd26+8];
	ld.global.f32 	%f56, [%rd27+8];
	add.f32 	%f57, %f55, %f56;
	st.global.f32 	[%rd28+8], %f57;
	ld.global.f32 	%f58, [%rd26+12];
	ld.global.f32 	%f59, [%rd27+12];
	add.f32 	%f60, %f58, %f59;
	st.global.f32 	[%rd28+12], %f60;
	ld.global.f32 	%f61, [%rd26+16];
	ld.global.f32 	%f62, [%rd27+16];
	add.f32 	%f63, %f61, %f62;
	st.global.f32 	[%rd28+16], %f63;
	ld.global.f32 	%f64, [%rd26+20];
	ld.global.f32 	%f65, [%rd27+20];
	add.f32 	%f66, %f64, %f65;
	st.global.f32 	[%rd28+20], %f66;
	ld.global.f32 	%f67, [%rd26+24];
	ld.global.f32 	%f68, [%rd27+24];
	add.f32 	%f69, %f67, %f68;
	st.global.f32 	[%rd28+24], %f69;
	ld.global.f32 	%f70, [%rd26+28];
	ld.global.f32 	%f71, [%rd27+28];
	add.f32 	%f72, %f70, %f71;
	st.global.f32 	[%rd28+28], %f72;
	add.s32 	%r20, %r20, 8;
$L__BB0_7:
	setp.eq.s32 	%p6, %r7, 0;
	@%p6 bra 	$L__BB0_13;
	and.b32  	%r10, %r16, 3;
	setp.lt.u32 	%p7, %r7, 4;
	@%p7 bra 	$L__BB0_10;
	mul.wide.u32 	%rd29, %r20, 4;
	add.s64 	%rd30, %rd3, %rd29;
	ld.global.f32 	%f73, [%rd30];
	add.s64 	%rd31, %rd2, %rd29;
	ld.global.f32 	%f74, [%rd31];
	add.f32 	%f75, %f73, %f74;
	add.s64 	%rd32, %rd1, %rd29;
	st.global.f32 	[%rd32], %f75;
	ld.global.f32 	%f76, [%rd30+4];
	ld.global.f32 	%f77, [%rd31+4];
	add.f32 	%f78, %f76, %f77;
	st.global.f32 	[%rd32+4], %f78;
	ld.global.f32 	%f79, [%rd30+8];
	ld.global.f32 	%f80, [%rd31+8];
	add.f32 	%f81, %f79, %f80;
	st.global.f32 	[%rd32+8], %f81;
	ld.global.f32 	%f82, [%rd30+12];
	ld.global.f32 	%f83, [%rd31+12];
	add.f32 	%f84, %f82, %f83;
	st.global.f32 	[%rd32+12], %f84;
	add.s32 	%r20, %r20, 4;
$L__BB0_10:
	setp.eq.s32 	%p8, %r10, 0;
	@%p8 bra 	$L__BB0_13;
	mul.wide.u32 	%rd33, %r20, 4;
	add.s64 	%rd39, %rd1, %rd33;
	add.s64 	%rd38, %rd2, %rd33;
	add.s64 	%rd37, %rd3, %rd33;
	neg.s32 	%r22, %r10;
$L__BB0_12:
	.pragma "nounroll";
	ld.global.f32 	%f85, [%rd37];
	ld.global.f32 	%f86, [%rd38];
	add.f32 	%f87, %f85, %f86;
	st.global.f32 	[%rd39], %f87;
	add.s64 	%rd39, %rd39, 4;
	add.s64 	%rd38, %rd38, 4;
	add.s64 	%rd37, %rd37, 4;
	add.s32 	%r22, %r22, 1;
	setp.ne.s32 	%p9, %r22, 0;
	@%p9 bra 	$L__BB0_12;
$L__BB0_13:
	ret;

}


// ===== COMPILED SASS (sm_100) =====

	.target	sm_100

	.elftype	@"ET_EXEC"


//--------------------- .note.nv.tkinfo           --------------------------
	.section	.note.nv.tkinfo,"",@"SHT_NOTE"
	.sectionflags	@"SHF_NOTE_NV_TKINFO"
	.tkinfo
        /*0018*/ 	.word	0x00000002
        /*0030*/ 	.string	""
        /*0030*/ 	.string	"ptxas"
        /*0030*/ 	.string	"Cuda compilation tools, release 13.0, V13.0.88"
        /*0030*/ 	.string	"Build cuda_13.0.r13.0/compiler.36424714_0"
        /*0030*/ 	.string	"-arch sm_100 -m 64 "



//--------------------- .note.nv.cuinfo           --------------------------
	.section	.note.nv.cuinfo,"",@"SHT_NOTE"
	.sectionflags	@"SHF_NOTE_NV_CUINFO"
        /*0018*/ 	.short	0x0002
        /*001a*/ 	.short	0x0064
        /*001c*/ 	.short	0x0082
	.zero		2


//--------------------- .nv.info                  --------------------------
	.section	.nv.info,"",@"SHT_CUDA_INFO"
	.align	4


	//----- nvinfo : EIATTR_REGCOUNT
	.align		4
        /*0000*/ 	.byte	0x04, 0x2f
        /*0002*/ 	.short	(.L_1 - .L_0)
	.align		4
.L_0:
        /*0004*/ 	.word	index@(_Z17vector_add_kernelPfS_S_i)
        /*0008*/ 	.word	0x00000014


	//----- nvinfo : EIATTR_FRAME_SIZE
	.align		4
.L_1:
        /*000c*/ 	.byte	0x04, 0x11
        /*000e*/ 	.short	(.L_3 - .L_2)
	.align		4
.L_2:
        /*0010*/ 	.word	index@(_Z17vector_add_kernelPfS_S_i)
        /*0014*/ 	.word	0x00000000


	//----- nvinfo : EIATTR_MIN_STACK_SIZE
	.align		4
.L_3:
        /*0018*/ 	.byte	0x04, 0x12
        /*001a*/ 	.short	(.L_5 - .L_4)
	.align		4
.L_4:
        /*001c*/ 	.word	index@(_Z17vector_add_kernelPfS_S_i)
        /*0020*/ 	.word	0x00000000
.L_5:


//--------------------- .nv.compat                --------------------------
	.section	.nv.compat,"",@"SHT_CUDA_COMPAT_INFO"
	.align	4
        /*0000*/ 	.byte	0x02, 0x09, 0x00, 0x00, 0x02, 0x02, 0x01, 0x00, 0x02, 0x05, 0x05, 0x00, 0x03, 0x07, 0x01, 0x01
        /*0010*/ 	.byte	0x02, 0x03, 0x00, 0x00, 0x02, 0x06, 0x01, 0x00, 0x04, 0x0b, 0x08, 0x00, 0x09, 0x00, 0x00, 0x00
        /*0020*/ 	.byte	0x00, 0x00, 0x00, 0x00


//--------------------- .nv.info._Z17vector_add_kernelPfS_S_i --------------------------
	.section	.nv.info._Z17vector_add_kernelPfS_S_i,"",@"SHT_CUDA_INFO"
	.sectionflags	@""
	.align	4


	//----- nvinfo : EIATTR_CUDA_API_VERSION
	.align		4
        /*0000*/ 	.byte	0x04, 0x37
        /*0002*/ 	.short	(.L_7 - .L_6)
.L_6:
        /*0004*/ 	.word	0x00000082


	//----- nvinfo : EIATTR_KPARAM_INFO
	.align		4
.L_7:
        /*0008*/ 	.byte	0x04, 0x17
        /*000a*/ 	.short	(.L_9 - .L_8)
.L_8:
        /*000c*/ 	.word	0x00000000
        /*0010*/ 	.short	0x0003
        /*0012*/ 	.short	0x0018
        /*0014*/ 	.byte	0x00, 0xf0, 0x11, 0x00


	//----- nvinfo : EIATTR_KPARAM_INFO
	.align		4
.L_9:
        /*0018*/ 	.byte	0x04, 0x17
        /*001a*/ 	.short	(.L_11 - .L_10)
.L_10:
        /*001c*/ 	.word	0x00000000
        /*0020*/ 	.short	0x0002
        /*0022*/ 	.short	0x0010
        /*0024*/ 	.byte	0x00, 0xf5, 0x21, 0x00


	//----- nvinfo : EIATTR_KPARAM_INFO
	.align		4
.L_11:
        /*0028*/ 	.byte	0x04, 0x17
        /*002a*/ 	.short	(.L_13 - .L_12)
.L_12:
        /*002c*/ 	.word	0x00000000
        /*0030*/ 	.short	0x0001
        /*0032*/ 	.short	0x0008
        /*0034*/ 	.byte	0x00, 0xf5, 0x21, 0x00


	//----- nvinfo : EIATTR_KPARAM_INFO
	.align		4
.L_13:
        /*0038*/ 	.byte	0x04, 0x17
        /*003a*/ 	.short	(.L_15 - .L_14)
.L_14:
        /*003c*/ 	.word	0x00000000
        /*0040*/ 	.short	0x0000
        /*0042*/ 	.short	0x0000
        /*0044*/ 	.byte	0x00, 0xf5, 0x21, 0x00


	//----- nvinfo : EIATTR_SPARSE_MMA_MASK
	.align		4
.L_15:
        /*0048*/ 	.byte	0x03, 0x50
        /*004a*/ 	.short	0x0000


	//----- nvinfo : EIATTR_MAXREG_COUNT
	.align		4
        /*004c*/ 	.byte	0x03, 0x1b
        /*004e*/ 	.short	0x00ff


	//----- nvinfo : EIATTR_MERCURY_ISA_VERSION
	.align		4
        /*0050*/ 	.byte	0x03, 0x5f
        /*0052*/ 	.short	0x0101


	//----- nvinfo : EIATTR_VRC_CTA_INIT_COUNT
	.align		4
        /*0054*/ 	.byte	0x02, 0x4a
	.zero		1
	.zero		1


	//----- nvinfo : EIATTR_EXIT_INSTR_OFFSETS
	.align		4
        /*0058*/ 	.byte	0x04, 0x1c
        /*005a*/ 	.short	(.L_17 - .L_16)


	//   ....[0]....
.L_16:
        /*005c*/ 	.word	0x00000030


	//   ....[1]....
        /*0060*/ 	.word	0x00000680


	//   ....[2]....
        /*0064*/ 	.word	0x00000940


	//   ....[3]....
        /*0068*/ 	.word	0x00000b00


	//   ....[4]....
        /*006c*/ 	.word	0x00000ce0


	//----- nvinfo : EIATTR_CBANK_PARAM_SIZE
	.align		4
.L_17:
        /*0070*/ 	.byte	0x03, 0x19
        /*0072*/ 	.short	0x001c


	//----- nvinfo : EIATTR_PARAM_CBANK
	.align		4
        /*0074*/ 	.byte	0x04, 0x0a
        /*0076*/ 	.short	(.L_19 - .L_18)
	.align		4
.L_18:
        /*0078*/ 	.word	index@(.nv.constant0._Z17vector_add_kernelPfS_S_i)
        /*007c*/ 	.short	0x0380
        /*007e*/ 	.short	0x001c


	//----- nvinfo : EIATTR_SW_WAR
	.align		4
.L_19:
        /*0080*/ 	.byte	0x04, 0x36
        /*0082*/ 	.short	(.L_21 - .L_20)
.L_20:
        /*0084*/ 	.word	0x00000008
.L_21:


//--------------------- .nv.callgraph             --------------------------
	.section	.nv.callgraph,"",@"SHT_CUDA_CALLGRAPH"
	.align	4
	.sectionentsize	8
	.align		4
        /*0000*/ 	.word	0x00000000
	.align		4
        /*0004*/ 	.word	0xffffffff
	.align		4
        /*0008*/ 	.word	0x00000000
	.align		4
        /*000c*/ 	.word	0xfffffffe
	.align		4
        /*0010*/ 	.word	0x00000000
	.align		4
        /*0014*/ 	.word	0xfffffffd
	.align		4
        /*0018*/ 	.word	0x00000000
	.align		4
        /*001c*/ 	.word	0xfffffffc


//--------------------- .text._Z17vector_add_kernelPfS_S_i --------------------------
	.section	.text._Z17vector_add_kernelPfS_S_i,"ax",@progbits
	.align	128
        .global         _Z17vector_add_kernelPfS_S_i
        .type           _Z17vector_add_kernelPfS_S_i,@function
        .size           _Z17vector_add_kernelPfS_S_i,(.L_x_6 - _Z17vector_add_kernelPfS_S_i)
        .other          _Z17vector_add_kernelPfS_S_i,@"STO_CUDA_ENTRY STV_DEFAULT"
_Z17vector_add_kernelPfS_S_i:
.text._Z17vector_add_kernelPfS_S_i:
[----:B------:R-:W-:Y:S08]  /*0000*/  LDC R1, c[0x0][0x37c] ;  /* 0x0000df00ff017b82 */ /* 0x000ff00000000800 */
[----:B------:R-:W0:Y:S02]  /*0010*/  LDC R2, c[0x0][0x398] ;  /* 0x0000e600ff027b82 */ /* 0x000e240000000800 */
[----:B0-----:R-:W-:-:S13]  /*0020*/  ISETP.GE.AND P0, PT, R2, 0x1, PT ;  /* 0x000000010200780c */ /* 0x001fda0003f06270 */
[----:B------:R-:W-:Y:S05]  /*0030*/  @!P0 EXIT ;  /* 0x000000000000894d */ /* 0x000fea0003800000 */
[C---:B------:R-:W-:Y:S01]  /*0040*/  ISETP.GE.U32.AND P1, PT, R2.reuse, 0x10, PT ;  /* 0x000000100200780c */ /* 0x040fe20003f26070 */
[----:B------:R-:W0:Y:S01]  /*0050*/  LDCU.64 UR10, c[0x0][0x358] ;  /* 0x00006b00ff0a77ac */ /* 0x000e220008000a00 */
[----:B------:R-:W-:Y:S01]  /*0060*/  LOP3.LUT R12, R2, 0xf, RZ, 0xc0, !PT ;  /* 0x0000000f020c7812 */ /* 0x000fe200078ec0ff */
[----:B------:R-:W-:-:S03]  /*0070*/  HFMA2 R0, -RZ, RZ, 0, 0 ;  /* 0x00000000ff007431 */ /* 0x000fc600000001ff */
[----:B------:R-:W-:-:S07]  /*0080*/  ISETP.NE.AND P0, PT, R12, RZ, PT ;  /* 0x000000ff0c00720c */ /* 0x000fce0003f05270 */
[----:B------:R-:W-:Y:S06]  /*0090*/  @!P1 BRA `(.L_x_0) ;  /* 0x0000000400789947 */ /* 0x000fec0003800000 */
[----:B------:R-:W1:Y:S01]  /*00a0*/  LDCU.128 UR12, c[0x0][0x380] ;  /* 0x00007000ff0c77ac */ /* 0x000e620008000c00 */
[----:B------:R-:W-:Y:S01]  /*00b0*/  LOP3.LUT R0, R2, 0x7ffffff0, RZ, 0xc0, !PT ;  /* 0x7ffffff002007812 */ /* 0x000fe200078ec0ff */
[----:B------:R-:W2:Y:S03]  /*00c0*/  LDCU.64 UR6, c[0x0][0x390] ;  /* 0x00007200ff0677ac */ /* 0x000ea60008000a00 */
[----:B------:R-:W-:Y:S01]  /*00d0*/  IADD3 R3, PT, PT, -R0, RZ, RZ ;  /* 0x000000ff00037210 */ /* 0x000fe20007ffe1ff */
[----:B-1----:R-:W-:Y:S02]  /*00e0*/  UIADD3 UR8, UP0, UPT, UR14, 0x20, URZ ;  /* 0x000000200e087890 */ /* 0x002fe4000ff1e0ff */
[----:B------:R-:W-:Y:S02]  /*00f0*/  UIADD3 UR4, UP2, UPT, UR12, 0x20, URZ ;  /* 0x000000200c047890 */ /* 0x000fe4000ff5e0ff */
[----:B--2---:R-:W-:-:S02]  /*0100*/  UIADD3 UR6, UP1, UPT, UR6, 0x20, URZ ;  /* 0x0000002006067890 */ /* 0x004fc4000ff3e0ff */
[----:B------:R-:W-:Y:S01]  /*0110*/  UIADD3.X UR9, UPT, UPT, URZ, UR15, URZ, UP0, !UPT ;  /* 0x0000000fff097290 */ /* 0x000fe200087fe4ff */
[----:B------:R-:W-:Y:S01]  /*0120*/  MOV R16, UR8 ;  /* 0x0000000800107c02 */ /* 0x000fe20008000f00 */
[----:B------:R-:W-:Y:S01]  /*0130*/  UIADD3.X UR5, UPT, UPT, URZ, UR13, URZ, UP2, !UPT ;  /* 0x0000000dff057290 */ /* 0x000fe200097fe4ff */
[----:B------:R-:W-:Y:S01]  /*0140*/  MOV R10, UR4 ;  /* 0x00000004000a7c02 */ /* 0x000fe20008000f00 */
[----:B------:R-:W-:Y:S01]  /*0150*/  UIADD3.X UR7, UPT, UPT, URZ, UR7, URZ, UP1, !UPT ;  /* 0x00000007ff077290 */ /* 0x000fe20008ffe4ff */
[----:B------:R-:W-:Y:S01]  /*0160*/  IMAD.U32 R11, RZ, RZ, UR6 ;  /* 0x00000006ff0b7e24 */ /* 0x000fe2000f8e00ff */
[----:B------:R-:W-:Y:S02]  /*0170*/  MOV R5, UR9 ;  /* 0x0000000900057c02 */ /* 0x000fe40008000f00 */
[----:B------:R-:W-:Y:S02]  /*0180*/  IMAD.U32 R13, RZ, RZ, UR5 ;  /* 0x00000005ff0d7e24 */ /* 0x000fe4000f8e00ff */
[----:B------:R-:W-:-:S07]  /*0190*/  MOV R14, UR7 ;  /* 0x00000007000e7c02 */ /* 0x000fce0008000f00 */
.L_x_1:
[----:B------:R-:W-:Y:S02]  /*01a0*/  MOV R4, R16 ;  /* 0x0000001000047202 */ /* 0x000fe40000000f00 */
[----:B------:R-:W-:Y:S02]  /*01b0*/  MOV R6, R11 ;  /* 0x0000000b00067202 */ /* 0x000fe40000000f00 */
[----:B------:R-:W-:Y:S01]  /*01c0*/  MOV R7, R14 ;  /* 0x0000000e00077202 */ /* 0x000fe20000000f00 */
[----:B0-2---:R-:W2:Y:S04]  /*01d0*/  LDG.E R8, desc[UR10][R4.64+-0x20] ;  /* 0xffffe00a04087981 */ /* 0x005ea8000c1e1900 */
[----:B------:R-:W2:Y:S02]  /*01e0*/  LDG.E R9, desc[UR10][R6.64+-0x20] ;  /* 0xffffe00a06097981 */ /* 0x000ea4000c1e1900 */
[----:B--2---:R-:W-:Y:S01]  /*01f0*/  FADD R11, R8, R9 ;  /* 0x00000009080b7221 */ /* 0x004fe20000000000 */
[----:B------:R-:W-:Y:S01]  /*0200*/  IMAD.MOV.U32 R8, RZ, RZ, R10 ;  /* 0x000000ffff087224 */ /* 0x000fe200078e000a */
[----:B------:R-:W-:-:S05]  /*0210*/  MOV R9, R13 ;  /* 0x0000000d00097202 */ /* 0x000fca0000000f00 */
[----:B------:R0:W-:Y:S04]  /*0220*/  STG.E desc[UR10][R8.64+-0x20], R11 ;  /* 0xffffe00b08007986 */ /* 0x0001e8000c10190a */
[----:B------:R-:W2:Y:S04]  /*0230*/  LDG.E R10, desc[UR10][R4.64+-0x1c] ;  /* 0xffffe40a040a7981 */ /* 0x000ea8000c1e1900 */
[----:B------:R-:W2:Y:S02]  /*0240*/  LDG.E R13, desc[UR10][R6.64+-0x1c] ;  /* 0xffffe40a060d7981 */ /* 0x000ea4000c1e1900 */
[----:B--2---:R-:W-:-:S05]  /*0250*/  FADD R13, R10, R13 ;  /* 0x0000000d0a0d7221 */ /* 0x004fca0000000000 */
[----:B------:R1:W-:Y:S04]  /*0260*/  STG.E desc[UR10][R8.64+-0x1c], R13 ;  /* 0xffffe40d08007986 */ /* 0x0003e8000c10190a */
[----:B------:R-:W2:Y:S04]  /*0270*/  LDG.E R10, desc[UR10][R4.64+-0x18] ;  /* 0xffffe80a040a7981 */ /* 0x000ea8000c1e1900 */
[----:B------:R-:W2:Y:S02]  /*0280*/  LDG.E R15, desc[UR10][R6.64+-0x18] ;  /* 0xffffe80a060f7981 */ /* 0x000ea4000c1e1900 */
[----:B--2---:R-:W-:-:S05]  /*0290*/  FADD R15, R10, R15 ;  /* 0x0000000f0a0f7221 */ /* 0x004fca0000000000 */
[----:B------:R2:W-:Y:S04]  /*02a0*/  STG.E desc[UR10][R8.64+-0x18], R15 ;  /* 0xffffe80f08007986 */ /* 0x0005e8000c10190a */
[----:B------:R-:W3:Y:S04]  /*02b0*/  LDG.E R10, desc[UR10][R4.64+-0x14] ;  /* 0xffffec0a040a7981 */ /* 0x000ee8000c1e1900 */
[----:B------:R-:W3:Y:S02]  /*02c0*/  LDG.E R17, desc[UR10][R6.64+-0x14] ;  /* 0xffffec0a06117981 */ /* 0x000ee4000c1e1900 */
[----:B---3--:R-:W-:-:S05]  /*02d0*/  FADD R17, R10, R17 ;  /* 0x000000110a117221 */ /* 0x008fca0000000000 */
[----:B------:R3:W-:Y:S04]  /*02e0*/  STG.E desc[UR10][R8.64+-0x14], R17 ;  /* 0xffffec1108007986 */ /* 0x0007e8000c10190a */
[----:B------:R-:W4:Y:S04]  /*02f0*/  LDG.E R10, desc[UR10][R4.64+-0x10] ;  /* 0xfffff00a040a7981 */ /* 0x000f28000c1e1900 */
[----:B0-----:R-:W4:Y:S02]  /*0300*/  LDG.E R11, desc[UR10][R6.64+-0x10] ;  /* 0xfffff00a060b7981 */ /* 0x001f24000c1e1900 */
[----:B----4-:R-:W-:-:S05]  /*0310*/  FADD R11, R10, R11 ;  /* 0x0000000b0a0b7221 */ /* 0x010fca0000000000 */
[----:B------:R0:W-:Y:S04]  /*0320*/  STG.E desc[UR10][R8.64+-0x10], R11 ;  /* 0xfffff00b08007986 */ /* 0x0001e8000c10190a */
[----:B------:R-:W4:Y:S04]  /*0330*/  LDG.E R10, desc[UR10][R4.64+-0xc] ;  /* 0xfffff40a040a7981 */ /* 0x000f28000c1e1900 */
[----:B-1----:R-:W4:Y:S02]  /*0340*/  LDG.E R13, desc[UR10][R6.64+-0xc] ;  /* 0xfffff40a060d7981 */ /* 0x002f24000c1e1900 */
[----:B----4-:R-:W-:-:S05]  /*0350*/  FADD R13, R10, R13 ;  /* 0x0000000d0a0d7221 */ /* 0x010fca0000000000 */
[----:B------:R1:W-:Y:S04]  /*0360*/  STG.E desc[UR10][R8.64+-0xc], R13 ;  /* 0xfffff40d08007986 */ /* 0x0003e8000c10190a */
[----:B------:R-:W4:Y:S04]  /*0370*/  LDG.E R10, desc[UR10][R4.64+-0x8] ;  /* 0xfffff80a040a7981 */ /* 0x000f28000c1e1900 */
[----:B--2---:R-:W4:Y:S02]  /*0380*/  LDG.E R15, desc[UR10][R6.64+-0x8] ;  /* 0xfffff80a060f7981 */ /* 0x004f24000c1e1900 */
[----:B----4-:R-:W-:-:S05]  /*0390*/  FADD R15, R10, R15 ;  /* 0x0000000f0a0f7221 */ /* 0x010fca0000000000 */
[----:B------:R2:W-:Y:S04]  /*03a0*/  STG.E desc[UR10][R8.64+-0x8], R15 ;  /* 0xfffff80f08007986 */ /* 0x0005e8000c10190a */
[----:B------:R-:W4:Y:S04]  /*03b0*/  LDG.E R10, desc[UR10][R4.64+-0x4] ;  /* 0xfffffc0a040a7981 */ /* 0x000f28000c1e1900 */
[----:B---3--:R-:W4:Y:S02]  /*03c0*/  LDG.E R17, desc[UR10][R6.64+-0x4] ;  /* 0xfffffc0a06117981 */ /* 0x008f24000c1e1900 */
[----:B----4-:R-:W-:-:S05]  /*03d0*/  FADD R17, R10, R17 ;  /* 0x000000110a117221 */ /* 0x010fca0000000000 */
        /* <DEDUP_REMOVED lines=26> */
[----:B--2---:R-:W4:Y:S01]  /*0580*/  LDG.E R15, desc[UR10][R6.64+0x18] ;  /* 0x0000180a060f7981 */ /* 0x004f22000c1e1900 */
[----:B------:R-:W-:Y:S01]  /*0590*/  IADD3 R3, PT, PT, R3, 0x10, RZ ;  /* 0x0000001003037810 */ /* 0x000fe20007ffe0ff */
[----:B----4-:R-:W-:-:S05]  /*05a0*/  FADD R15, R10, R15 ;  /* 0x0000000f0a0f7221 */ /* 0x010fca0000000000 */
[----:B------:R2:W-:Y:S04]  /*05b0*/  STG.E desc[UR10][R8.64+0x18], R15 ;  /* 0x0000180f08007986 */ /* 0x0005e8000c10190a */
[----:B------:R4:W5:Y:S04]  /*05c0*/  LDG.E R10, desc[UR10][R4.64+0x1c] ;  /* 0x00001c0a040a7981 */ /* 0x000968000c1e1900 */
[----:B---3--:R-:W5:Y:S01]  /*05d0*/  LDG.E R17, desc[UR10][R6.64+0x1c] ;  /* 0x00001c0a06117981 */ /* 0x008f62000c1e1900 */
[----:B------:R-:W-:Y:S02]  /*05e0*/  ISETP.NE.AND P1, PT, R3, RZ, PT ;  /* 0x000000ff0300720c */ /* 0x000fe40003f25270 */
[----:B0-----:R-:W-:-:S02]  /*05f0*/  IADD3 R11, P3, PT, R6, 0x40, RZ ;  /* 0x00000040060b7810 */ /* 0x001fc40007f7e0ff */
[----:B------:R-:W-:-:S03]  /*0600*/  IADD3 R16, P2, PT, R4, 0x40, RZ ;  /* 0x0000004004107810 */ /* 0x000fc60007f5e0ff */
[----:B------:R-:W-:Y:S01]  /*0610*/  IMAD.X R14, RZ, RZ, R7, P3 ;  /* 0x000000ffff0e7224 */ /* 0x000fe200018e0607 */
[----:B----4-:R-:W-:Y:S01]  /*0620*/  IADD3.X R5, PT, PT, RZ, R5, RZ, P2, !PT ;  /* 0x00000005ff057210 */ /* 0x010fe200017fe4ff */
[----:B-----5:R-:W-:Y:S01]  /*0630*/  FADD R17, R10, R17 ;  /* 0x000000110a117221 */ /* 0x020fe20000000000 */
[----:B------:R-:W-:-:S04]  /*0640*/  IADD3 R10, P4, PT, R8, 0x40, RZ ;  /* 0x00000040080a7810 */ /* 0x000fc80007f9e0ff */
[----:B------:R2:W-:Y:S01]  /*0650*/  STG.E desc[UR10][R8.64+0x1c], R17 ;  /* 0x00001c1108007986 */ /* 0x0005e2000c10190a */
[----:B-1----:R-:W-:Y:S01]  /*0660*/  IADD3.X R13, PT, PT, RZ, R9, RZ, P4, !PT ;  /* 0x00000009ff0d7210 */ /* 0x002fe200027fe4ff */
[----:B------:R-:W-:Y:S07]  /*0670*/  @P1 BRA `(.L_x_1) ;  /* 0xfffffff800c81947 */ /* 0x000fee000383ffff */
.L_x_0:
[----:B0-----:R-:W-:Y:S05]  /*0680*/  @!P0 EXIT ;  /* 0x000000000000894d */ /* 0x001fea0003800000 */
[----:B------:R-:W-:Y:S02]  /*0690*/  ISETP.GE.U32.AND P0, PT, R12, 0x8, PT ;  /* 0x000000080c00780c */ /* 0x000fe40003f06070 */
[----:B------:R-:W-:-:S04]  /*06a0*/  LOP3.LUT R14, R2, 0x7, RZ, 0xc0, !PT ;  /* 0x00000007020e7812 */ /* 0x000fc800078ec0ff */
[----:B------:R-:W-:-:S07]  /*06b0*/  ISETP.NE.AND P1, PT, R14, RZ, PT ;  /* 0x000000ff0e00720c */ /* 0x000fce0003f25270 */
[----:B------:R-:W-:Y:S06]  /*06c0*/  @!P0 BRA `(.L_x_2) ;  /* 0x00000000009c8947 */ /* 0x000fec0003800000 */
[----:B------:R-:W0:Y:S08]  /*06d0*/  LDC.64 R4, c[0x0][0x388] ;  /* 0x0000e200ff047b82 */ /* 0x000e300000000a00 */
[----:B------:R-:W1:Y:S08]  /*06e0*/  LDC.64 R6, c[0x0][0x390] ;  /* 0x0000e400ff067b82 */ /* 0x000e700000000a00 */
[----:B--2---:R-:W2:Y:S01]  /*06f0*/  LDC.64 R8, c[0x0][0x380] ;  /* 0x0000e000ff087b82 */ /* 0x004ea20000000a00 */
[----:B0-----:R-:W-:-:S05]  /*0700*/  IMAD.WIDE.U32 R4, R0, 0x4, R4 ;  /* 0x0000000400047825 */ /* 0x001fca00078e0004 */
[----:B------:R-:W3:Y:S01]  /*0710*/  LDG.E R3, desc[UR10][R4.64] ;  /* 0x0000000a04037981 */ /* 0x000ee2000c1e1900 */
[----:B-1----:R-:W-:-:S05]  /*0720*/  IMAD.WIDE.U32 R6, R0, 0x4, R6 ;  /* 0x0000000400067825 */ /* 0x002fca00078e0006 */
[----:B------:R-:W3:Y:S01]  /*0730*/  LDG.E R10, desc[UR10][R6.64] ;  /* 0x0000000a060a7981 */ /* 0x000ee2000c1e1900 */
[----:B--2---:R-:W-:-:S04]  /*0740*/  IMAD.WIDE.U32 R8, R0, 0x4, R8 ;  /* 0x0000000400087825 */ /* 0x004fc800078e0008 */
[----:B---3--:R-:W-:-:S05]  /*0750*/  FADD R3, R3, R10 ;  /* 0x0000000a03037221 */ /* 0x008fca0000000000 */
        /* <DEDUP_REMOVED lines=13> */
[----:B0-----:R-:W4:Y:S04]  /*0830*/  LDG.E R3, desc[UR10][R4.64+0x10] ;  /* 0x0000100a04037981 */ /* 0x001f28000c1e1900 */
[----:B------:R-:W4:Y:S02]  /*0840*/  LDG.E R10, desc[UR10][R6.64+0x10] ;  /* 0x0000100a060a7981 */ /* 0x000f24000c1e1900 */
        /* <DEDUP_REMOVED lines=10> */
[----:B------:R-:W2:Y:S04]  /*08f0*/  LDG.E R10, desc[UR10][R4.64+0x1c] ;  /* 0x00001c0a040a7981 */ /* 0x000ea8000c1e1900 */
[----:B---3--:R-:W2:Y:S01]  /*0900*/  LDG.E R15, desc[UR10][R6.64+0x1c] ;  /* 0x00001c0a060f7981 */ /* 0x008ea2000c1e1900 */
[----:B------:R-:W-:Y:S01]  /*0910*/  IADD3 R0, PT, PT, R0, 0x8, RZ ;  /* 0x0000000800007810 */ /* 0x000fe20007ffe0ff */
[----:B--2---:R-:W-:-:S05]  /*0920*/  FADD R15, R10, R15 ;  /* 0x0000000f0a0f7221 */ /* 0x004fca0000000000 */
[----:B------:R0:W-:Y:S02]  /*0930*/  STG.E desc[UR10][R8.64+0x1c], R15 ;  /* 0x00001c0f08007986 */ /* 0x0001e4000c10190a */
.L_x_2:
[----:B------:R-:W-:Y:S05]  /*0940*/  @!P1 EXIT ;  /* 0x000000000000994d */ /* 0x000fea0003800000 */
[----:B------:R-:W-:Y:S02]  /*0950*/  ISETP.GE.U32.AND P0, PT, R14, 0x4, PT ;  /* 0x000000040e00780c */ /* 0x000fe40003f06070 */
[----:B------:R-:W-:-:S04]  /*0960*/  LOP3.LUT R2, R2, 0x3, RZ, 0xc0, !PT ;  /* 0x0000000302027812 */ /* 0x000fc800078ec0ff */
[----:B------:R-:W-:-:S07]  /*0970*/  ISETP.NE.AND P1, PT, R2, RZ, PT ;  /* 0x000000ff0200720c */ /* 0x000fce0003f25270 */
[----:B------:R-:W-:Y:S06]  /*0980*/  @!P0 BRA `(.L_x_3) ;  /* 0x00000000005c8947 */ /* 0x000fec0003800000 */
[----:B------:R-:W1:Y:S08]  /*0990*/  LDC.64 R4, c[0x0][0x388] ;  /* 0x0000e200ff047b82 */ /* 0x000e700000000a00 */
[----:B------:R-:W3:Y:S08]  /*09a0*/  LDC.64 R6, c[0x0][0x390] ;  /* 0x0000e400ff067b82 */ /* 0x000ef00000000a00 */
[----:B0-2---:R-:W0:Y:S01]  /*09b0*/  LDC.64 R8, c[0x0][0x380] ;  /* 0x0000e000ff087b82 */ /* 0x005e220000000a00 */
[----:B-1----:R-:W-:-:S05]  /*09c0*/  IMAD.WIDE.U32 R4, R0, 0x4, R4 ;  /* 0x0000000400047825 */ /* 0x002fca00078e0004 */
[----:B------:R-:W2:Y:S01]  /*09d0*/  LDG.E R3, desc[UR10][R4.64] ;  /* 0x0000000a04037981 */ /* 0x000ea2000c1e1900 */
[----:B---3--:R-:W-:-:S05]  /*09e0*/  IMAD.WIDE.U32 R6, R0, 0x4, R6 ;  /* 0x0000000400067825 */ /* 0x008fca00078e0006 */
[----:B------:R-:W2:Y:S01]  /*09f0*/  LDG.E R10, desc[UR10][R6.64] ;  /* 0x0000000a060a7981 */ /* 0x000ea2000c1e1900 */
[----:B0-----:R-:W-:-:S04]  /*0a00*/  IMAD.WIDE.U32 R8, R0, 0x4, R8 ;  /* 0x0000000400087825 */ /* 0x001fc800078e0008 */
[----:B--2---:R-:W-:-:S05]  /*0a10*/  FADD R3, R3, R10 ;  /* 0x0000000a03037221 */ /* 0x004fca0000000000 */
        /* <DEDUP_REMOVED lines=9> */
[----:B------:R-:W2:Y:S04]  /*0ab0*/  LDG.E R10, desc[UR10][R4.64+0xc] ;  /* 0x00000c0a040a7981 */ /* 0x000ea8000c1e1900 */
[----:B------:R-:W2:Y:S01]  /*0ac0*/  LDG.E R15, desc[UR10][R6.64+0xc] ;  /* 0x00000c0a060f7981 */ /* 0x000ea2000c1e1900 */
[----:B------:R-:W-:Y:S01]  /*0ad0*/  IADD3 R0, PT, PT, R0, 0x4, RZ ;  /* 0x0000000400007810 */ /* 0x000fe20007ffe0ff */
[----:B--2---:R-:W-:-:S05]  /*0ae0*/  FADD R15, R10, R15 ;  /* 0x0000000f0a0f7221 */ /* 0x004fca0000000000 */
[----:B------:R1:W-:Y:S02]  /*0af0*/  STG.E desc[UR10][R8.64+0xc], R15 ;  /* 0x00000c0f08007986 */ /* 0x0003e4000c10190a */
.L_x_3:
[----:B------:R-:W-:Y:S05]  /*0b00*/  @!P1 EXIT ;  /* 0x000000000000994d */ /* 0x000fea0003800000 */
[----:B------:R-:W3:Y:S08]  /*0b10*/  LDC.64 R4, c[0x0][0x380] ;  /* 0x0000e000ff047b82 */ /* 0x000ef00000000a00 */
[----:B------:R-:W4:Y:S08]  /*0b20*/  LDC.64 R6, c[0x0][0x390] ;  /* 0x0000e400ff067b82 */ /* 0x000f300000000a00 */
[----:B012---:R-:W0:Y:S01]  /*0b30*/  LDC.64 R8, c[0x0][0x388] ;  /* 0x0000e200ff087b82 */ /* 0x007e220000000a00 */
[----:B---3--:R-:W-:-:S04]  /*0b40*/  IMAD.WIDE.U32 R4, R0, 0x4, R4 ;  /* 0x0000000400047825 */ /* 0x008fc800078e0004 */
[----:B------:R-:W-:Y:S01]  /*0b50*/  IMAD.MOV.U32 R10, RZ, RZ, R4 ;  /* 0x000000ffff0a7224 */ /* 0x000fe200078e0004 */
[----:B------:R-:W-:Y:S01]  /*0b60*/  MOV R13, R5 ;  /* 0x00000005000d7202 */ /* 0x000fe20000000f00 */
[----:B----4-:R-:W-:-:S05]  /*0b70*/  IMAD.WIDE.U32 R6, R0, 0x4, R6 ;  /* 0x0000000400067825 */ /* 0x010fca00078e0006 */
[----:B------:R-:W-:Y:S01]  /*0b80*/  MOV R11, R7 ;  /* 0x00000007000b7202 */ /* 0x000fe20000000f00 */
[----:B0-----:R-:W-:Y:S01]  /*0b90*/  IMAD.WIDE.U32 R8, R0, 0x4, R8 ;  /* 0x0000000400087825 */ /* 0x001fe200078e0008 */
[----:B------:R-:W-:-:S07]  /*0ba0*/  IADD3 R0, PT, PT, -R2, RZ, RZ ;  /* 0x000000ff02007210 */ /* 0x000fce0007ffe1ff */
.L_x_4:
[----:B0-----:R-:W-:Y:S01]  /*0bb0*/  IMAD.MOV.U32 R2, RZ, RZ, R8 ;  /* 0x000000ffff027224 */ /* 0x001fe200078e0008 */
[----:B------:R-:W-:Y:S02]  /*0bc0*/  MOV R5, R11 ;  /* 0x0000000b00057202 */ /* 0x000fe40000000f00 */
[----:B------:R-:W-:Y:S02]  /*0bd0*/  MOV R3, R9 ;  /* 0x0000000900037202 */ /* 0x000fe40000000f00 */
[----:B------:R-:W-:-:S03]  /*0be0*/  MOV R4, R6 ;  /* 0x0000000600047202 */ /* 0x000fc60000000f00 */
[----:B------:R0:W2:Y:S04]  /*0bf0*/  LDG.E R2, desc[UR10][R2.64] ;  /* 0x0000000a02027981 */ /* 0x0000a8000c1e1900 */
[----:B------:R-:W2:Y:S01]  /*0c00*/  LDG.E R5, desc[UR10][R4.64] ;  /* 0x0000000a04057981 */ /* 0x000ea2000c1e1900 */
[----:B------:R-:W-:Y:S02]  /*0c10*/  IADD3 R0, PT, PT, R0, 0x1, RZ ;  /* 0x0000000100007810 */ /* 0x000fe40007ffe0ff */
[----:B------:R-:W-:Y:S02]  /*0c20*/  IADD3 R6, P2, PT, R6, 0x4, RZ ;  /* 0x0000000406067810 */ /* 0x000fe40007f5e0ff */
[----:B------:R-:W-:Y:S01]  /*0c30*/  ISETP.NE.AND P0, PT, R0, RZ, PT ;  /* 0x000000ff0000720c */ /* 0x000fe20003f05270 */
[----:B0-----:R-:W-:Y:S01]  /*0c40*/  IMAD.MOV.U32 R3, RZ, RZ, R13 ;  /* 0x000000ffff037224 */ /* 0x001fe200078e000d */
[----:B------:R-:W-:-:S02]  /*0c50*/  IADD3 R8, P3, PT, R8, 0x4, RZ ;  /* 0x0000000408087810 */ /* 0x000fc40007f7e0ff */
[----:B------:R-:W-:Y:S02]  /*0c60*/  IADD3.X R11, PT, PT, RZ, R11, RZ, P2, !PT ;  /* 0x0000000bff0b7210 */ /* 0x000fe400017fe4ff */
[----:B------:R-:W-:Y:S01]  /*0c70*/  IADD3.X R9, PT, PT, RZ, R9, RZ, P3, !PT ;  /* 0x00000009ff097210 */ /* 0x000fe20001ffe4ff */
[----:B--2---:R-:W-:Y:S01]  /*0c80*/  FADD R7, R2, R5 ;  /* 0x0000000502077221 */ /* 0x004fe20000000000 */
[----:B------:R-:W-:Y:S02]  /*0c90*/  MOV R2, R10 ;  /* 0x0000000a00027202 */ /* 0x000fe40000000f00 */
[----:B------:R-:W-:-:S03]  /*0ca0*/  IADD3 R10, P1, PT, R10, 0x4, RZ ;  /* 0x000000040a0a7810 */ /* 0x000fc60007f3e0ff */
[----:B------:R0:W-:Y:S01]  /*0cb0*/  STG.E desc[UR10][R2.64], R7 ;  /* 0x0000000702007986 */ /* 0x0001e2000c10190a */
[----:B------:R-:W-:Y:S01]  /*0cc0*/  IADD3.X R13, PT, PT, RZ, R13, RZ, P1, !PT ;  /* 0x0000000dff0d7210 */ /* 0x000fe20000ffe4ff */
[----:B------:R-:W-:Y:S08]  /*0cd0*/  @P0 BRA `(.L_x_4) ;  /* 0xfffffffc00b40947 */ /* 0x000ff0000383ffff */
[----:B------:R-:W-:Y:S05]  /*0ce0*/  EXIT ;  /* 0x000000000000794d */ /* 0x000fea0003800000 */
.L_x_5:
[----:B------:R-:W-:-:S00]  /*0cf0*/  BRA `(.L_x_5) ;  /* 0xfffffffc00fc7947 */ /* 0x000fc0000383ffff */
[----:B------:R-:W-:-:S00]  /*0d00*/  NOP ;  /* 0x0000000000007918 */ /* 0x000fc00000000000 */
[----:B------:R-:W-:-:S00]  /*0d10*/  NOP ;  /* 0x0000000000007918 */ /* 0x000fc00000000000 */
[----:B------:R-:W-:-:S00]  /*0d20*/  NOP ;  /* 0x0000000000007918 */ /* 0x000fc00000000000 */
[----:B------:R-:W-:-:S00]  /*0d30*/  NOP ;  /* 0x0000000000007918 */ /* 0x000fc00000000000 */
[----:B------:R-:W-:-:S00]  /*0d40*/  NOP ;  /* 0x0000000000007918 */ /* 0x000fc00000000000 */
[----:B------:R-:W-:-:S00]  /*0d50*/  NOP ;  /* 0x0000000000007918 */ /* 0x000fc00000000000 */
[----:B------:R-:W-:-:S00]  /*0d60*/  NOP ;  /* 0x0000000000007918 */ /* 0x000fc00000000000 */
[----:B------:R-:W-:-:S00]  /*0d70*/  NOP ;  /* 0x0000000000007918 */ /* 0x000fc00000000000 */
.L_x_6:


//--------------------- .nv.shared.reserved.0     --------------------------
	.section	.nv.shared.reserved.0,"aw",@nobits
	.weak		__nv_reservedSMEM_offset_0_alias
	.size		__nv_reservedSMEM_offset_0_alias, 0, 64
	.other		__nv_reservedSMEM_offset_0_alias,@"STO_CUDA_RESERVED_SHARED STV_DEFAULT"
__nv_reservedSMEM_offset_0_alias:
	.zero		0
	.zero		64


//--------------------- .nv.constant0._Z17vector_add_kernelPfS_S_i --------------------------
	.section	.nv.constant0._Z17vector_add_kernelPfS_S_i,"a",@progbits
	.sectionflags	@""
	.align	4
.nv.constant0._Z17vector_add_kernelPfS_S_i:
	.zero		924


//--------------------- SYMBOLS --------------------------

	.type		.nv.reservedSmem.offset0,@object
	.size		.nv.reservedSmem.offset0,0x4
